//
// Generated by NVIDIA NVVM Compiler
//
// Compiler Build ID: CL-36424714
// Cuda compilation tools, release 13.0, V13.0.88
// Based on NVVM 20.0.0
//

.version 9.0
.target sm_100
.address_size 64

	// .globl	_Z9matrixMULPKiS0_Pii

.visible .entry _Z9matrixMULPKiS0_Pii(
	.param .u64 .ptr .align 1 _Z9matrixMULPKiS0_Pii_param_0,
	.param .u64 .ptr .align 1 _Z9matrixMULPKiS0_Pii_param_1,
	.param .u64 .ptr .align 1 _Z9matrixMULPKiS0_Pii_param_2,
	.param .u32 _Z9matrixMULPKiS0_Pii_param_3
)
{
	.reg .pred 	%p<10>;
	.reg .b32 	%r<95>;
	.reg .b64 	%rd<66>;

	ld.param.u64 	%rd14, [_Z9matrixMULPKiS0_Pii_param_0];
	ld.param.u64 	%rd15, [_Z9matrixMULPKiS0_Pii_param_1];
	ld.param.u64 	%rd16, [_Z9matrixMULPKiS0_Pii_param_2];
	ld.param.u32 	%r23, [_Z9matrixMULPKiS0_Pii_param_3];
	cvta.to.global.u64 	%rd1, %rd15;
	cvta.to.global.u64 	%rd2, %rd14;
	cvta.to.global.u64 	%rd17, %rd16;
	mov.u32 	%r24, %ctaid.y;
	mov.u32 	%r25, %ntid.y;
	mov.u32 	%r26, %tid.y;
	mad.lo.s32 	%r27, %r24, %r25, %r26;
	mov.u32 	%r28, %ctaid.x;
	mov.u32 	%r29, %ntid.x;
	mov.u32 	%r30, %tid.x;
	mad.lo.s32 	%r1, %r28, %r29, %r30;
	mul.lo.s32 	%r2, %r23, %r27;
	add.s32 	%r31, %r2, %r1;
	mul.wide.s32 	%rd18, %r31, 4;
	add.s64 	%rd3, %rd17, %rd18;
	mov.b32 	%r32, 0;
	st.global.u32 	[%rd3], %r32;
	setp.lt.s32 	%p1, %r23, 1;
	@%p1 bra 	$L__BB0_12;
	and.b32  	%r3, %r23, 7;
	setp.lt.u32 	%p2, %r23, 8;
	mov.b32 	%r89, 0;
	mov.u32 	%r92, %r89;
	@%p2 bra 	$L__BB0_4;
	and.b32  	%r35, %r23, 2147483640;
	neg.s32 	%r87, %r35;
	mul.wide.u32 	%rd19, %r23, 4;
	add.s64 	%rd4, %rd1, %rd19;
	mul.wide.u32 	%rd20, %r23, 8;
	add.s64 	%rd5, %rd1, %rd20;
	mul.wide.u32 	%rd21, %r23, 12;
	add.s64 	%rd6, %rd1, %rd21;
	mul.wide.u32 	%rd22, %r23, 16;
	add.s64 	%rd7, %rd1, %rd22;
	mul.wide.u32 	%rd23, %r23, 20;
	add.s64 	%rd8, %rd1, %rd23;
	mul.wide.u32 	%rd24, %r23, 24;
	add.s64 	%rd9, %rd1, %rd24;
	mul.wide.u32 	%rd25, %r23, 28;
	add.s64 	%rd10, %rd1, %rd25;
	mul.wide.u32 	%rd26, %r2, 4;
	add.s64 	%rd27, %rd26, %rd2;
	add.s64 	%rd65, %rd27, 16;
	mov.b32 	%r89, 0;
	mov.u32 	%r86, %r1;
$L__BB0_3:
	.pragma "nounroll";
	and.b32  	%r92, %r23, 2147483640;
	mul.wide.s32 	%rd28, %r86, 4;
	add.s64 	%rd29, %rd4, %rd28;
	add.s64 	%rd30, %rd5, %rd28;
	add.s64 	%rd31, %rd6, %rd28;
	add.s64 	%rd32, %rd7, %rd28;
	add.s64 	%rd33, %rd8, %rd28;
	add.s64 	%rd34, %rd9, %rd28;
	add.s64 	%rd35, %rd10, %rd28;
	add.s64 	%rd36, %rd1, %rd28;
	ld.global.u32 	%r36, [%rd65+-16];
	ld.global.u32 	%r37, [%rd36];
	mad.lo.s32 	%r38, %r37, %r36, %r89;
	st.global.u32 	[%rd3], %r38;
	ld.global.u32 	%r39, [%rd65+-12];
	ld.global.u32 	%r40, [%rd29];
	mad.lo.s32 	%r41, %r40, %r39, %r38;
	st.global.u32 	[%rd3], %r41;
	ld.global.u32 	%r42, [%rd65+-8];
	ld.global.u32 	%r43, [%rd30];
	mad.lo.s32 	%r44, %r43, %r42, %r41;
	st.global.u32 	[%rd3], %r44;
	ld.global.u32 	%r45, [%rd65+-4];
	ld.global.u32 	%r46, [%rd31];
	mad.lo.s32 	%r47, %r46, %r45, %r44;
	st.global.u32 	[%rd3], %r47;
	ld.global.u32 	%r48, [%rd65];
	ld.global.u32 	%r49, [%rd32];
	mad.lo.s32 	%r50, %r49, %r48, %r47;
	st.global.u32 	[%rd3], %r50;
	ld.global.u32 	%r51, [%rd65+4];
	ld.global.u32 	%r52, [%rd33];
	mad.lo.s32 	%r53, %r52, %r51, %r50;
	st.global.u32 	[%rd3], %r53;
	ld.global.u32 	%r54, [%rd65+8];
	ld.global.u32 	%r55, [%rd34];
	mad.lo.s32 	%r56, %r55, %r54, %r53;
	st.global.u32 	[%rd3], %r56;
	ld.global.u32 	%r57, [%rd65+12];
	ld.global.u32 	%r58, [%rd35];
	mad.lo.s32 	%r89, %r58, %r57, %r56;
	st.global.u32 	[%rd3], %r89;
	add.s32 	%r87, %r87, 8;
	shl.b32 	%r59, %r23, 3;
	add.s32 	%r86, %r86, %r59;
	add.s64 	%rd65, %rd65, 32;
	setp.ne.s32 	%p3, %r87, 0;
	@%p3 bra 	$L__BB0_3;
$L__BB0_4:
	setp.eq.s32 	%p4, %r3, 0;
	@%p4 bra 	$L__BB0_12;
	and.b32  	%r14, %r23, 3;
	setp.lt.u32 	%p5, %r3, 4;
	@%p5 bra 	$L__BB0_7;
	add.s32 	%r60, %r92, %r2;
	mul.wide.u32 	%rd37, %r60, 4;
	add.s64 	%rd38, %rd2, %rd37;
	ld.global.u32 	%r61, [%rd38];
	mad.lo.s32 	%r62, %r92, %r23, %r1;
	mul.wide.s32 	%rd39, %r62, 4;
	add.s64 	%rd40, %rd1, %rd39;
	ld.global.u32 	%r63, [%rd40];
	mad.lo.s32 	%r64, %r63, %r61, %r89;
	st.global.u32 	[%rd3], %r64;
	cvt.u64.u32 	%rd41, %r2;
	cvt.u64.u32 	%rd42, %r92;
	add.s64 	%rd43, %rd42, %rd41;
	shl.b64 	%rd44, %rd43, 2;
	add.s64 	%rd45, %rd2, %rd44;
	ld.global.u32 	%r65, [%rd45+4];
	mul.wide.u32 	%rd46, %r23, 4;
	add.s64 	%rd47, %rd40, %rd46;
	ld.global.u32 	%r66, [%rd47];
	mad.lo.s32 	%r67, %r66, %r65, %r64;
	st.global.u32 	[%rd3], %r67;
	ld.global.u32 	%r68, [%rd45+8];
	add.s64 	%rd48, %rd47, %rd46;
	ld.global.u32 	%r69, [%rd48];
	mad.lo.s32 	%r70, %r69, %r68, %r67;
	st.global.u32 	[%rd3], %r70;
	ld.global.u32 	%r71, [%rd45+12];
	add.s64 	%rd49, %rd48, %rd46;
	ld.global.u32 	%r72, [%rd49];
	mad.lo.s32 	%r89, %r72, %r71, %r70;
	st.global.u32 	[%rd3], %r89;
	add.s32 	%r92, %r92, 4;
$L__BB0_7:
	setp.eq.s32 	%p6, %r14, 0;
	@%p6 bra 	$L__BB0_12;
	setp.eq.s32 	%p7, %r14, 1;
	@%p7 bra 	$L__BB0_10;
	add.s32 	%r73, %r92, %r2;
	mul.wide.u32 	%rd50, %r73, 4;
	add.s64 	%rd51, %rd2, %rd50;
	ld.global.u32 	%r74, [%rd51];
	mad.lo.s32 	%r75, %r92, %r23, %r1;
	mul.wide.s32 	%rd52, %r75, 4;
	add.s64 	%rd53, %rd1, %rd52;
	ld.global.u32 	%r76, [%rd53];
	mad.lo.s32 	%r77, %r76, %r74, %r89;
	st.global.u32 	[%rd3], %r77;
	cvt.u64.u32 	%rd54, %r2;
	cvt.u64.u32 	%rd55, %r92;
	add.s64 	%rd56, %rd55, %rd54;
	shl.b64 	%rd57, %rd56, 2;
	add.s64 	%rd58, %rd2, %rd57;
	ld.global.u32 	%r78, [%rd58+4];
	mul.wide.u32 	%rd59, %r23, 4;
	add.s64 	%rd60, %rd53, %rd59;
	ld.global.u32 	%r79, [%rd60];
	mad.lo.s32 	%r89, %r79, %r78, %r77;
	st.global.u32 	[%rd3], %r89;
	add.s32 	%r92, %r92, 2;
$L__BB0_10:
	and.b32  	%r80, %r23, 1;
	setp.eq.b32 	%p8, %r80, 1;
	not.pred 	%p9, %p8;
	@%p9 bra 	$L__BB0_12;
	add.s32 	%r81, %r92, %r2;
	mul.wide.u32 	%rd61, %r81, 4;
	add.s64 	%rd62, %rd2, %rd61;
	ld.global.u32 	%r82, [%rd62];
	mad.lo.s32 	%r83, %r92, %r23, %r1;
	mul.wide.s32 	%rd63, %r83, 4;
	add.s64 	%rd64, %rd1, %rd63;
	ld.global.u32 	%r84, [%rd64];
	mad.lo.s32 	%r85, %r84, %r82, %r89;
	st.global.u32 	[%rd3], %r85;
$L__BB0_12:
	ret;

}


// ===== COMPILED SASS (sm_100) =====

	.target	sm_100

	.elftype	@"ET_EXEC"


//--------------------- .note.nv.tkinfo           --------------------------
	.section	.note.nv.tkinfo,"",@"SHT_NOTE"
	.sectionflags	@"SHF_NOTE_NV_TKINFO"
	.tkinfo
        /*0018*/ 	.word	0x00000002
        /*0030*/ 	.string	""
        /*0030*/ 	.string	"ptxas"
        /*0030*/ 	.string	"Cuda compilation tools, release 13.0, V13.0.88"
        /*0030*/ 	.string	"Build cuda_13.0.r13.0/compiler.36424714_0"
        /*0030*/ 	.string	"-arch sm_100 -m 64 "



//--------------------- .note.nv.cuinfo           --------------------------
	.section	.note.nv.cuinfo,"",@"SHT_NOTE"
	.sectionflags	@"SHF_NOTE_NV_CUINFO"
        /*0018*/ 	.short	0x0002
        /*001a*/ 	.short	0x0064
        /*001c*/ 	.short	0x0082
	.zero		2


//--------------------- .nv.info                  --------------------------
	.section	.nv.info,"",@"SHT_CUDA_INFO"
	.align	4


	//----- nvinfo : EIATTR_REGCOUNT
	.align		4
        /*0000*/ 	.byte	0x04, 0x2f
        /*0002*/ 	.short	(.L_1 - .L_0)
	.align		4
.L_0:
        /*0004*/ 	.word	index@(_Z9matrixMULPKiS0_Pii)
        /*0008*/ 	.word	0x00000018


	//----- nvinfo : EIATTR_FRAME_SIZE
	.align		4
.L_1:
        /*000c*/ 	.byte	0x04, 0x11
        /*000e*/ 	.short	(.L_3 - .L_2)
	.align		4
.L_2:
        /*0010*/ 	.word	index@(_Z9matrixMULPKiS0_Pii)
        /*0014*/ 	.word	0x00000000


	//----- nvinfo : EIATTR_MIN_STACK_SIZE
	.align		4
.L_3:
        /*0018*/ 	.byte	0x04, 0x12
        /*001a*/ 	.short	(.L_5 - .L_4)
	.align		4
.L_4:
        /*001c*/ 	.word	index@(_Z9matrixMULPKiS0_Pii)
        /*0020*/ 	.word	0x00000000
.L_5:


//--------------------- .nv.compat                --------------------------
	.section	.nv.compat,"",@"SHT_CUDA_COMPAT_INFO"
	.align	4
        /*0000*/ 	.byte	0x02, 0x09, 0x00, 0x00, 0x02, 0x02, 0x01, 0x00, 0x02, 0x05, 0x05, 0x00, 0x03, 0x07, 0x01, 0x01
        /*0010*/ 	.byte	0x02, 0x03, 0x00, 0x00, 0x02, 0x06, 0x01, 0x00, 0x04, 0x0b, 0x08, 0x00, 0x09, 0x00, 0x00, 0x00
        /*0020*/ 	.byte	0x00, 0x00, 0x00, 0x00


//--------------------- .nv.info._Z9matrixMULPKiS0_Pii --------------------------
	.section	.nv.info._Z9matrixMULPKiS0_Pii,"",@"SHT_CUDA_INFO"
	.sectionflags	@""
	.align	4


	//----- nvinfo : EIATTR_CUDA_API_VERSION
	.align		4
        /*0000*/ 	.byte	0x04, 0x37
        /*0002*/ 	.short	(.L_7 - .L_6)
.L_6:
        /*0004*/ 	.word	0x00000082


	//----- nvinfo : EIATTR_KPARAM_INFO
	.align		4
.L_7:
        /*0008*/ 	.byte	0x04, 0x17
        /*000a*/ 	.short	(.L_9 - .L_8)
.L_8:
        /*000c*/ 	.word	0x00000000
        /*0010*/ 	.short	0x0003
        /*0012*/ 	.short	0x0018
        /*0014*/ 	.byte	0x00, 0xf0, 0x11, 0x00


	//----- nvinfo : EIATTR_KPARAM_INFO
	.align		4
.L_9:
        /*0018*/ 	.byte	0x04, 0x17
        /*001a*/ 	.short	(.L_11 - .L_10)
.L_10:
        /*001c*/ 	.word	0x00000000
        /*0020*/ 	.short	0x0002
        /*0022*/ 	.short	0x0010
        /*0024*/ 	.byte	0x00, 0xf5, 0x21, 0x00


	//----- nvinfo : EIATTR_KPARAM_INFO
	.align		4
.L_11:
        /*0028*/ 	.byte	0x04, 0x17
        /*002a*/ 	.short	(.L_13 - .L_12)
.L_12:
        /*002c*/ 	.word	0x00000000
        /*0030*/ 	.short	0x0001
        /*0032*/ 	.short	0x0008
        /*0034*/ 	.byte	0x00, 0xf5, 0x21, 0x00


	//----- nvinfo : EIATTR_KPARAM_INFO
	.align		4
.L_13:
        /*0038*/ 	.byte	0x04, 0x17
        /*003a*/ 	.short	(.L_15 - .L_14)
.L_14:
        /*003c*/ 	.word	0x00000000
        /*0040*/ 	.short	0x0000
        /*0042*/ 	.short	0x0000
        /*0044*/ 	.byte	0x00, 0xf5, 0x21, 0x00


	//----- nvinfo : EIATTR_SPARSE_MMA_MASK
	.align		4
.L_15:
        /*0048*/ 	.byte	0x03, 0x50
        /*004a*/ 	.short	0x0000


	//----- nvinfo : EIATTR_MAXREG_COUNT
	.align		4
        /*004c*/ 	.byte	0x03, 0x1b
        /*004e*/ 	.short	0x00ff


	//----- nvinfo : EIATTR_MERCURY_ISA_VERSION
	.align		4
        /*0050*/ 	.byte	0x03, 0x5f
        /*0052*/ 	.short	0x0101


	//----- nvinfo : EIATTR_VRC_CTA_INIT_COUNT
	.align		4
        /*0054*/ 	.byte	0x02, 0x4a
	.zero		1
	.zero		1


	//----- nvinfo : EIATTR_EXIT_INSTR_OFFSETS
	.align		4
        /*0058*/ 	.byte	0x04, 0x1c
        /*005a*/ 	.short	(.L_17 - .L_16)


	//   ....[0]....
.L_16:
        /*005c*/ 	.word	0x00000120


	//   ....[1]....
        /*0060*/ 	.word	0x00000650


	//   ....[2]....
        /*0064*/ 	.word	0x000008c0


	//   ....[3]....
        /*0068*/ 	.word	0x00000a80


	//   ....[4]....
        /*006c*/ 	.word	0x00000b30


	//----- nvinfo : EIATTR_CBANK_PARAM_SIZE
	.align		4
.L_17:
        /*0070*/ 	.byte	0x03, 0x19
        /*0072*/ 	.short	0x001c


	//----- nvinfo : EIATTR_PARAM_CBANK
	.align		4
        /*0074*/ 	.byte	0x04, 0x0a
        /*0076*/ 	.short	(.L_19 - .L_18)
	.align		4
.L_18:
        /*0078*/ 	.word	index@(.nv.constant0._Z9matrixMULPKiS0_Pii)
        /*007c*/ 	.short	0x0380
        /*007e*/ 	.short	0x001c


	//----- nvinfo : EIATTR_SW_WAR
	.align		4
.L_19:
        /*0080*/ 	.byte	0x04, 0x36
        /*0082*/ 	.short	(.L_21 - .L_20)
.L_20:
        /*0084*/ 	.word	0x00000008
.L_21:


//--------------------- .nv.callgraph             --------------------------
	.section	.nv.callgraph,"",@"SHT_CUDA_CALLGRAPH"
	.align	4
	.sectionentsize	8
	.align		4
        /*0000*/ 	.word	0x00000000
	.align		4
        /*0004*/ 	.word	0xffffffff
	.align		4
        /*0008*/ 	.word	0x00000000
	.align		4
        /*000c*/ 	.word	0xfffffffe
	.align		4
        /*0010*/ 	.word	0x00000000
	.align		4
        /*0014*/ 	.word	0xfffffffd
	.align		4
        /*0018*/ 	.word	0x00000000
	.align		4
        /*001c*/ 	.word	0xfffffffc


//--------------------- .text._Z9matrixMULPKiS0_Pii --------------------------
	.section	.text._Z9matrixMULPKiS0_Pii,"ax",@progbits
	.align	128
        .global         _Z9matrixMULPKiS0_Pii
        .type           _Z9matrixMULPKiS0_Pii,@function
        .size           _Z9matrixMULPKiS0_Pii,(.L_x_5 - _Z9matrixMULPKiS0_Pii)
        .other          _Z9matrixMULPKiS0_Pii,@"STO_CUDA_ENTRY STV_DEFAULT"
_Z9matrixMULPKiS0_Pii:
.text._Z9matrixMULPKiS0_Pii:
[----:B------:R-:W-:Y:S01]  /*0000*/  LDC R1, c[0x0][0x37c] ;  /* 0x0000df00ff017b82 */ /* 0x000fe20000000800 */
[----:B------:R-:W0:Y:S07]  /*0010*/  S2R R0, SR_TID.Y ;  /* 0x0000000000007919 */ /* 0x000e2e0000002200 */
[----:B------:R-:W0:Y:S01]  /*0020*/  S2UR UR4, SR_CTAID.Y ;  /* 0x00000000000479c3 */ /* 0x000e220000002600 */
[----:B------:R-:W1:Y:S01]  /*0030*/  LDCU UR18, c[0x0][0x398] ;  /* 0x00007300ff1277ac */ /* 0x000e620008000800 */
[----:B------:R-:W2:Y:S01]  /*0040*/  S2R R7, SR_TID.X ;  /* 0x0000000000077919 */ /* 0x000ea20000002100 */
[----:B------:R-:W3:Y:S05]  /*0050*/  LDCU.64 UR16, c[0x0][0x358] ;  /* 0x00006b00ff1077ac */ /* 0x000eea0008000a00 */
[----:B------:R-:W0:Y:S08]  /*0060*/  LDC R5, c[0x0][0x364] ;  /* 0x0000d900ff057b82 */ /* 0x000e300000000800 */
[----:B------:R-:W2:Y:S01]  /*0070*/  S2UR UR5, SR_CTAID.X ;  /* 0x00000000000579c3 */ /* 0x000ea20000002500 */
[----:B-1----:R-:W-:-:S07]  /*0080*/  UISETP.GE.AND UP0, UPT, UR18, 0x1, UPT ;  /* 0x000000011200788c */ /* 0x002fce000bf06270 */
[----:B------:R-:W2:Y:S01]  /*0090*/  LDC R4, c[0x0][0x360] ;  /* 0x0000d800ff047b82 */ /* 0x000ea20000000800 */
[----:B------:R-:W-:-:S07]  /*00a0*/  PLOP3.LUT P0, PT, PT, PT, UP0, 0x80, 0x8 ;  /* 0x000000000008781c */ /* 0x000fce0003f0f008 */
[----:B------:R-:W1:Y:S01]  /*00b0*/  LDC.64 R2, c[0x0][0x390] ;  /* 0x0000e400ff027b82 */ /* 0x000e620000000a00 */
[----:B0-----:R-:W-:-:S04]  /*00c0*/  IMAD R5, R5, UR4, R0 ;  /* 0x0000000405057c24 */ /* 0x001fc8000f8e0200 */
[----:B------:R-:W-:Y:S02]  /*00d0*/  IMAD R5, R5, UR18, RZ ;  /* 0x0000001205057c24 */ /* 0x000fe4000f8e02ff */
[----:B--2---:R-:W-:-:S05]  /*00e0*/  IMAD R0, R4, UR5, R7 ;  /* 0x0000000504007c24 */ /* 0x004fca000f8e0207 */
[----:B------:R-:W-:-:S05]  /*00f0*/  IADD3 R7, PT, PT, R0, R5, RZ ;  /* 0x0000000500077210 */ /* 0x000fca0007ffe0ff */
[----:B-1----:R-:W-:-:S05]  /*0100*/  IMAD.WIDE R2, R7, 0x4, R2 ;  /* 0x0000000407027825 */ /* 0x002fca00078e0202 */
[----:B---3--:R0:W-:Y:S01]  /*0110*/  STG.E desc[UR16][R2.64], RZ ;  /* 0x000000ff02007986 */ /* 0x0081e2000c101910 */
[----:B------:R-:W-:Y:S05]  /*0120*/  @!P0 EXIT ;  /* 0x000000000000894d */ /* 0x000fea0003800000 */
[----:B------:R-:W-:Y:S01]  /*0130*/  UISETP.GE.U32.AND UP0, UPT, UR18, 0x8, UPT ;  /* 0x000000081200788c */ /* 0x000fe2000bf06070 */
[----:B------:R-:W-:Y:S01]  /*0140*/  HFMA2 R7, -RZ, RZ, 0, 0 ;  /* 0x00000000ff077431 */ /* 0x000fe200000001ff */
[----:B------:R-:W-:-:S07]  /*0150*/  MOV R4, RZ ;  /* 0x000000ff00047202 */ /* 0x000fce0000000f00 */
[----:B------:R-:W-:Y:S05]  /*0160*/  BRA.U !UP0, `(.L_x_0) ;  /* 0x0000000508307547 */ /* 0x000fea000b800000 */
[----:B------:R-:W1:Y:S01]  /*0170*/  LDCU.128 UR20, c[0x0][0x380] ;  /* 0x00007000ff1477ac */ /* 0x000e620008000c00 */
[----:B------:R-:W-:Y:S01]  /*0180*/  MOV R4, R0 ;  /* 0x0000000000047202 */ /* 0x000fe20000000f00 */
[----:B------:R-:W-:-:S04]  /*0190*/  ULOP3.LUT UR4, UR18, 0x7ffffff8, URZ, 0xc0, !UPT ;  /* 0x7ffffff812047892 */ /* 0x000fc8000f8ec0ff */
[----:B------:R-:W-:Y:S01]  /*01a0*/  UIADD3 UR4, UPT, UPT, -UR4, URZ, URZ ;  /* 0x000000ff04047290 */ /* 0x000fe2000fffe1ff */
[----:B-1----:R-:W-:Y:S01]  /*01b0*/  MOV R6, UR20 ;  /* 0x0000001400067c02 */ /* 0x002fe20008000f00 */
[----:B------:R-:W-:Y:S01]  /*01c0*/  UIMAD.WIDE.U32 UR6, UR18, 0xc, UR22 ;  /* 0x0000000c120678a5 */ /* 0x000fe2000f8e0016 */
[----:B------:R-:W-:Y:S01]  /*01d0*/  MOV R7, UR21 ;  /* 0x0000001500077c02 */ /* 0x000fe20008000f00 */
[----:B------:R-:W-:Y:S02]  /*01e0*/  UIMAD.WIDE.U32 UR8, UR18, 0x10, UR22 ;  /* 0x00000010120878a5 */ /* 0x000fe4000f8e0016 */
[----:B------:R-:W-:Y:S01]  /*01f0*/  UIMAD.WIDE.U32 UR10, UR18, 0x14, UR22 ;  /* 0x00000014120a78a5 */ /* 0x000fe2000f8e0016 */
[----:B------:R-:W-:Y:S01]  /*0200*/  IMAD.WIDE.U32 R6, R5, 0x4, R6 ;  /* 0x0000000405067825 */ /* 0x000fe200078e0006 */
[----:B------:R-:W-:Y:S02]  /*0210*/  UIMAD.WIDE.U32 UR12, UR18, 0x18, UR22 ;  /* 0x00000018120c78a5 */ /* 0x000fe4000f8e0016 */
[----:B------:R-:W-:Y:S01]  /*0220*/  UIMAD.WIDE.U32 UR14, UR18, 0x1c, UR22 ;  /* 0x0000001c120e78a5 */ /* 0x000fe2000f8e0016 */
[----:B------:R-:W-:-:S04]  /*0230*/  IADD3 R6, P0, PT, R6, 0x10, RZ ;  /* 0x0000001006067810 */ /* 0x000fc80007f1e0ff */
[----:B------:R-:W-:Y:S02]  /*0240*/  IADD3.X R9, PT, PT, RZ, R7, RZ, P0, !PT ;  /* 0x00000007ff097210 */ /* 0x000fe400007fe4ff */
[----:B------:R-:W-:-:S07]  /*0250*/  MOV R7, RZ ;  /* 0x000000ff00077202 */ /* 0x000fce0000000f00 */
.L_x_1:
[----:B------:R-:W-:Y:S01]  /*0260*/  HFMA2 R11, -RZ, RZ, 0, 2.384185791015625e-07 ;  /* 0x00000004ff0b7431 */ /* 0x000fe200000001ff */
[----:B------:R-:W-:-:S05]  /*0270*/  MOV R8, R6 ;  /* 0x0000000600087202 */ /* 0x000fca0000000f00 */
[----:B--2---:R-:W2:Y:S01]  /*0280*/  LDG.E R6, desc[UR16][R8.64+-0x10] ;  /* 0xfffff01008067981 */ /* 0x004ea2000c1e1900 */
[----:B------:R-:W-:-:S06]  /*0290*/  IMAD.WIDE R10, R4, R11, UR22 ;  /* 0x00000016040a7e25 */ /* 0x000fcc000f8e020b */
[----:B------:R-:W2:Y:S01]  /*02a0*/  LDG.E R10, desc[UR16][R10.64] ;  /* 0x000000100a0a7981 */ /* 0x000ea2000c1e1900 */
[----:B------:R-:W-:-:S06]  /*02b0*/  UIMAD.WIDE.U32 UR20, UR18, 0x4, UR22 ;  /* 0x00000004121478a5 */ /* 0x000fcc000f8e0016 */
[----:B------:R-:W-:Y:S02]  /*02c0*/  MOV R12, UR20 ;  /* 0x00000014000c7c02 */ /* 0x000fe40008000f00 */
[----:B------:R-:W-:Y:S01]  /*02d0*/  MOV R13, UR21 ;  /* 0x00000015000d7c02 */ /* 0x000fe20008000f00 */
[----:B--2---:R-:W-:Y:S02]  /*02e0*/  IMAD R15, R6, R10, R7 ;  /* 0x0000000a060f7224 */ /* 0x004fe400078e0207 */
[----:B------:R-:W-:-:S03]  /*02f0*/  IMAD.WIDE R6, R4, 0x4, R12 ;  /* 0x0000000404067825 */ /* 0x000fc600078e020c */
[----:B------:R1:W-:Y:S04]  /*0300*/  STG.E desc[UR16][R2.64], R15 ;  /* 0x0000000f02007986 */ /* 0x0003e8000c101910 */
[----:B------:R-:W2:Y:S04]  /*0310*/  LDG.E R6, desc[UR16][R6.64] ;  /* 0x0000001006067981 */ /* 0x000ea8000c1e1900 */
[----:B------:R-:W2:Y:S01]  /*0320*/  LDG.E R14, desc[UR16][R8.64+-0xc] ;  /* 0xfffff410080e7981 */ /* 0x000ea2000c1e1900 */
[----:B------:R-:W-:-:S06]  /*0330*/  UIMAD.WIDE.U32 UR20, UR18, 0x8, UR22 ;  /* 0x00000008121478a5 */ /* 0x000fcc000f8e0016 */
[----:B------:R-:W-:Y:S02]  /*0340*/  MOV R12, UR20 ;  /* 0x00000014000c7c02 */ /* 0x000fe40008000f00 */
[----:B------:R-:W-:-:S03]  /*0350*/  MOV R13, UR21 ;  /* 0x00000015000d7c02 */ /* 0x000fc60008000f00 */
[----:B------:R-:W-:-:S04]  /*0360*/  IMAD.WIDE R10, R4, 0x4, R12 ;  /* 0x00000004040a7825 */ /* 0x000fc800078e020c */
[----:B--2---:R-:W-:-:S05]  /*0370*/  IMAD R17, R14, R6, R15 ;  /* 0x000000060e117224 */ /* 0x004fca00078e020f */
[----:B------:R2:W-:Y:S04]  /*0380*/  STG.E desc[UR16][R2.64], R17 ;  /* 0x0000001102007986 */ /* 0x0005e8000c101910 */
[----:B------:R-:W1:Y:S04]  /*0390*/  LDG.E R10, desc[UR16][R10.64] ;  /* 0x000000100a0a7981 */ /* 0x000e68000c1e1900 */
[----:B------:R-:W1:Y:S01]  /*03a0*/  LDG.E R12, desc[UR16][R8.64+-0x8] ;  /* 0xfffff810080c7981 */ /* 0x000e62000c1e1900 */
[----:B------:R-:W-:-:S05]  /*03b0*/  HFMA2 R13, -RZ, RZ, 0, 2.384185791015625e-07 ;  /* 0x00000004ff0d7431 */ /* 0x000fca00000001ff */
[----:B------:R-:W-:-:S04]  /*03c0*/  IMAD.WIDE R6, R4, R13, UR6 ;  /* 0x0000000604067e25 */ /* 0x000fc8000f8e020d */
[----:B-1----:R-:W-:-:S05]  /*03d0*/  IMAD R15, R12, R10, R17 ;  /* 0x0000000a0c0f7224 */ /* 0x002fca00078e0211 */
[----:B------:R1:W-:Y:S04]  /*03e0*/  STG.E desc[UR16][R2.64], R15 ;  /* 0x0000000f02007986 */ /* 0x0003e8000c101910 */
[----:B------:R-:W3:Y:S04]  /*03f0*/  LDG.E R6, desc[UR16][R6.64] ;  /* 0x0000001006067981 */ /* 0x000ee8000c1e1900 */
[----:B------:R-:W3:Y:S02]  /*0400*/  LDG.E R12, desc[UR16][R8.64+-0x4] ;  /* 0xfffffc10080c7981 */ /* 0x000ee4000c1e1900 */
[----:B---3--:R-:W-:-:S02]  /*0410*/  IMAD R19, R12, R6, R15 ;  /* 0x000000060c137224 */ /* 0x008fc400078e020f */
[----:B------:R-:W-:-:S03]  /*0420*/  IMAD.WIDE R12, R4, R13, UR8 ;  /* 0x00000008040c7e25 */ /* 0x000fc6000f8e020d */
[----:B------:R3:W-:Y:S04]  /*0430*/  STG.E desc[UR16][R2.64], R19 ;  /* 0x0000001302007986 */ /* 0x0007e8000c101910 */
[----:B------:R-:W2:Y:S04]  /*0440*/  LDG.E R12, desc[UR16][R12.64] ;  /* 0x000000100c0c7981 */ /* 0x000ea8000c1e1900 */
[----:B------:R-:W2:Y:S01]  /*0450*/  LDG.E R10, desc[UR16][R8.64] ;  /* 0x00000010080a7981 */ /* 0x000ea2000c1e1900 */
[----:B------:R-:W-:Y:S02]  /*0460*/  IMAD.MOV.U32 R11, RZ, RZ, 0x4 ;  /* 0x00000004ff0b7424 */ /* 0x000fe400078e00ff */
[----:B--2---:R-:W-:-:S02]  /*0470*/  IMAD R17, R10, R12, R19 ;  /* 0x0000000c0a117224 */ /* 0x004fc400078e0213 */
[----:B------:R-:W-:-:S03]  /*0480*/  IMAD.WIDE R10, R4, R11, UR10 ;  /* 0x0000000a040a7e25 */ /* 0x000fc6000f8e020b */
[----:B------:R2:W-:Y:S04]  /*0490*/  STG.E desc[UR16][R2.64], R17 ;  /* 0x0000001102007986 */ /* 0x0005e8000c101910 */
[----:B------:R-:W4:Y:S04]  /*04a0*/  LDG.E R10, desc[UR16][R10.64] ;  /* 0x000000100a0a7981 */ /* 0x000f28000c1e1900 */
[----:B------:R-:W4:Y:S01]  /*04b0*/  LDG.E R6, desc[UR16][R8.64+0x4] ;  /* 0x0000041008067981 */ /* 0x000f22000c1e1900 */
[----:B-1----:R-:W-:-:S05]  /*04c0*/  MOV R15, 0x4 ;  /* 0x00000004000f7802 */ /* 0x002fca0000000f00 */
[----:B------:R-:W-:-:S04]  /*04d0*/  IMAD.WIDE R14, R4, R15, UR12 ;  /* 0x0000000c040e7e25 */ /* 0x000fc8000f8e020f */
[----:B----4-:R-:W-:-:S05]  /*04e0*/  IMAD R21, R6, R10, R17 ;  /* 0x0000000a06157224 */ /* 0x010fca00078e0211 */
[----:B------:R2:W-:Y:S04]  /*04f0*/  STG.E desc[UR16][R2.64], R21 ;  /* 0x0000001502007986 */ /* 0x0005e8000c101910 */
[----:B------:R-:W3:Y:S04]  /*0500*/  LDG.E R14, desc[UR16][R14.64] ;  /* 0x000000100e0e7981 */ /* 0x000ee8000c1e1900 */
[----:B------:R-:W3:Y:S01]  /*0510*/  LDG.E R6, desc[UR16][R8.64+0x8] ;  /* 0x0000081008067981 */ /* 0x000ee2000c1e1900 */
[----:B------:R-:W-:-:S05]  /*0520*/  HFMA2 R13, -RZ, RZ, 0, 2.384185791015625e-07 ;  /* 0x00000004ff0d7431 */ /* 0x000fca00000001ff */
[----:B------:R-:W-:-:S04]  /*0530*/  IMAD.WIDE R12, R4, R13, UR14 ;  /* 0x0000000e040c7e25 */ /* 0x000fc8000f8e020d */
[----:B---3--:R-:W-:-:S05]  /*0540*/  IMAD R19, R6, R14, R21 ;  /* 0x0000000e06137224 */ /* 0x008fca00078e0215 */
[----:B------:R2:W-:Y:S04]  /*0550*/  STG.E desc[UR16][R2.64], R19 ;  /* 0x0000001302007986 */ /* 0x0005e8000c101910 */
[----:B------:R-:W3:Y:S04]  /*0560*/  LDG.E R12, desc[UR16][R12.64] ;  /* 0x000000100c0c7981 */ /* 0x000ee8000c1e1900 */
[----:B------:R-:W3:Y:S01]  /*0570*/  LDG.E R6, desc[UR16][R8.64+0xc] ;  /* 0x00000c1008067981 */ /* 0x000ee2000c1e1900 */
[----:B------:R-:W-:-:S04]  /*0580*/  UIADD3 UR4, UPT, UPT, UR4, 0x8, URZ ;  /* 0x0000000804047890 */ /* 0x000fc8000fffe0ff */
[----:B------:R-:W-:Y:S01]  /*0590*/  UISETP.NE.AND UP0, UPT, UR4, URZ, UPT ;  /* 0x000000ff0400728c */ /* 0x000fe2000bf05270 */
[----:B------:R-:W-:-:S04]  /*05a0*/  MOV R11, UR18 ;  /* 0x00000012000b7c02 */ /* 0x000fc80008000f00 */
[----:B------:R-:W-:Y:S01]  /*05b0*/  LEA R4, R11, R4, 0x3 ;  /* 0x000000040b047211 */ /* 0x000fe200078e18ff */
[----:B---3--:R-:W-:-:S05]  /*05c0*/  IMAD R7, R6, R12, R19 ;  /* 0x0000000c06077224 */ /* 0x008fca00078e0213 */
[----:B------:R2:W-:Y:S01]  /*05d0*/  STG.E desc[UR16][R2.64], R7 ;  /* 0x0000000702007986 */ /* 0x0005e2000c101910 */
[----:B------:R-:W-:-:S04]  /*05e0*/  IADD3 R6, P0, PT, R8, 0x20, RZ ;  /* 0x0000002008067810 */ /* 0x000fc80007f1e0ff */
[----:B------:R-:W-:Y:S01]  /*05f0*/  IADD3.X R9, PT, PT, RZ, R9, RZ, P0, !PT ;  /* 0x00000009ff097210 */ /* 0x000fe200007fe4ff */
[----:B------:R-:W-:Y:S08]  /*0600*/  BRA.U UP0, `(.L_x_1) ;  /* 0xfffffffd00147547 */ /* 0x000ff0000b83ffff */
[----:B------:R-:W-:-:S06]  /*0610*/  ULOP3.LUT UR4, UR18, 0x7ffffff8, URZ, 0xc0, !UPT ;  /* 0x7ffffff812047892 */ /* 0x000fcc000f8ec0ff */
[----:B------:R-:W-:-:S07]  /*0620*/  MOV R4, UR4 ;  /* 0x0000000400047c02 */ /* 0x000fce0008000f00 */
.L_x_0:
[----:B------:R-:W-:-:S06]  /*0630*/  ULOP3.LUT UR4, UR18, 0x7, URZ, 0xc0, !UPT ;  /* 0x0000000712047892 */ /* 0x000fcc000f8ec0ff */
[----:B------:R-:W-:-:S13]  /*0640*/  ISETP.NE.AND P0, PT, RZ, UR4, PT ;  /* 0x00000004ff007c0c */ /* 0x000fda000bf05270 */
[----:B------:R-:W-:Y:S05]  /*0650*/  @!P0 EXIT ;  /* 0x000000000000894d */ /* 0x000fea0003800000 */
[----:B------:R-:W-:Y:S02]  /*0660*/  UISETP.GE.U32.AND UP0, UPT, UR4, 0x4, UPT ;  /* 0x000000040400788c */ /* 0x000fe4000bf06070 */
[----:B------:R-:W-:-:S07]  /*0670*/  ULOP3.LUT UR4, UR18, 0x3, URZ, 0xc0, !UPT ;  /* 0x0000000312047892 */ /* 0x000fce000f8ec0ff */
[----:B------:R-:W-:Y:S05]  /*0680*/  BRA.U !UP0, `(.L_x_2) ;  /* 0x0000000108887547 */ /* 0x000fea000b800000 */
[----:B------:R-:W1:Y:S01]  /*0690*/  LDC.64 R10, c[0x0][0x380] ;  /* 0x0000e000ff0a7b82 */ /* 0x000e620000000a00 */
[----:B------:R-:W-:Y:S01]  /*06a0*/  IADD3 R9, PT, PT, R5, R4, RZ ;  /* 0x0000000405097210 */ /* 0x000fe20007ffe0ff */
[----:B------:R-:W-:Y:S01]  /*06b0*/  IMAD R15, R4, UR18, R0 ;  /* 0x00000012040f7c24 */ /* 0x000fe2000f8e0200 */
[----:B------:R-:W3:Y:S05]  /*06c0*/  LDCU.64 UR6, c[0x0][0x380] ;  /* 0x00007000ff0677ac */ /* 0x000eea0008000a00 */
[----:B------:R-:W4:Y:S01]  /*06d0*/  LDC.64 R12, c[0x0][0x388] ;  /* 0x0000e200ff0c7b82 */ /* 0x000f220000000a00 */
[----:B-1----:R-:W-:-:S06]  /*06e0*/  IMAD.WIDE.U32 R10, R9, 0x4, R10 ;  /* 0x00000004090a7825 */ /* 0x002fcc00078e000a */
[----:B------:R-:W5:Y:S01]  /*06f0*/  LDG.E R10, desc[UR16][R10.64] ;  /* 0x000000100a0a7981 */ /* 0x000f62000c1e1900 */
[----:B----4-:R-:W-:-:S05]  /*0700*/  IMAD.WIDE R12, R15, 0x4, R12 ;  /* 0x000000040f0c7825 */ /* 0x010fca00078e020c */
[----:B------:R-:W5:Y:S01]  /*0710*/  LDG.E R6, desc[UR16][R12.64] ;  /* 0x000000100c067981 */ /* 0x000f62000c1e1900 */
[----:B------:R-:W-:Y:S01]  /*0720*/  IADD3 R9, P0, PT, R5, R4, RZ ;  /* 0x0000000405097210 */ /* 0x000fe20007f1e0ff */
[----:B--2---:R-:W-:-:S03]  /*0730*/  IMAD.U32 R17, RZ, RZ, UR18 ;  /* 0x00000012ff117e24 */ /* 0x004fc6000f8e00ff */
[----:B------:R-:W-:Y:S02]  /*0740*/  IADD3.X R14, PT, PT, RZ, RZ, RZ, P0, !PT ;  /* 0x000000ffff0e7210 */ /* 0x000fe400007fe4ff */
[----:B---3--:R-:W-:-:S04]  /*0750*/  LEA R8, P0, R9, UR6, 0x2 ;  /* 0x0000000609087c11 */ /* 0x008fc8000f8010ff */
[----:B------:R-:W-:Y:S01]  /*0760*/  LEA.HI.X R9, R9, UR7, R14, 0x2, P0 ;  /* 0x0000000709097c11 */ /* 0x000fe200080f140e */
[----:B-----5:R-:W-:Y:S02]  /*0770*/  IMAD R15, R10, R6, R7 ;  /* 0x000000060a0f7224 */ /* 0x020fe400078e0207 */
[----:B------:R-:W-:-:S03]  /*0780*/  IMAD.WIDE.U32 R6, R17, 0x4, R12 ;  /* 0x0000000411067825 */ /* 0x000fc600078e000c */
[----:B------:R1:W-:Y:S04]  /*0790*/  STG.E desc[UR16][R2.64], R15 ;  /* 0x0000000f02007986 */ /* 0x0003e8000c101910 */
[----:B------:R-:W2:Y:S04]  /*07a0*/  LDG.E R11, desc[UR16][R6.64] ;  /* 0x00000010060b7981 */ /* 0x000ea8000c1e1900 */
[----:B------:R-:W2:Y:S01]  /*07b0*/  LDG.E R10, desc[UR16][R8.64+0x4] ;  /* 0x00000410080a7981 */ /* 0x000ea2000c1e1900 */
[----:B------:R-:W-:Y:S01]  /*07c0*/  MOV R13, UR18 ;  /* 0x00000012000d7c02 */ /* 0x000fe20008000f00 */
[----:B--2---:R-:W-:-:S04]  /*07d0*/  IMAD R17, R10, R11, R15 ;  /* 0x0000000b0a117224 */ /* 0x004fc800078e020f */
[----:B------:R-:W-:Y:S01]  /*07e0*/  IMAD.WIDE.U32 R10, R13, 0x4, R6 ;  /* 0x000000040d0a7825 */ /* 0x000fe200078e0006 */
        /* <DEDUP_REMOVED lines=9> */
[----:B------:R-:W-:Y:S01]  /*0880*/  IADD3 R4, PT, PT, R4, 0x4, RZ ;  /* 0x0000000404047810 */ /* 0x000fe20007ffe0ff */
[----:B--2---:R-:W-:-:S05]  /*0890*/  IMAD R7, R6, R12, R19 ;  /* 0x0000000c06077224 */ /* 0x004fca00078e0213 */
[----:B------:R1:W-:Y:S02]  /*08a0*/  STG.E desc[UR16][R2.64], R7 ;  /* 0x0000000702007986 */ /* 0x0003e4000c101910 */
.L_x_2:
[----:B------:R-:W-:-:S13]  /*08b0*/  ISETP.NE.AND P0, PT, RZ, UR4, PT ;  /* 0x00000004ff007c0c */ /* 0x000fda000bf05270 */
[----:B------:R-:W-:Y:S05]  /*08c0*/  @!P0 EXIT ;  /* 0x000000000000894d */ /* 0x000fea0003800000 */
[----:B------:R-:W-:-:S09]  /*08d0*/  UISETP.NE.AND UP0, UPT, UR4, 0x1, UPT ;  /* 0x000000010400788c */ /* 0x000fd2000bf05270 */
[----:B------:R-:W-:Y:S05]  /*08e0*/  BRA.U !UP0, `(.L_x_3) ;  /* 0x0000000108587547 */ /* 0x000fea000b800000 */
[----:B------:R-:W3:Y:S01]  /*08f0*/  LDC.64 R8, c[0x0][0x380] ;  /* 0x0000e000ff087b82 */ /* 0x000ee20000000a00 */
[----:B------:R-:W-:Y:S01]  /*0900*/  IADD3 R11, PT, PT, R5, R4, RZ ;  /* 0x00000004050b7210 */ /* 0x000fe20007ffe0ff */
[----:B-1----:R-:W-:Y:S01]  /*0910*/  IMAD R15, R4, UR18, R0 ;  /* 0x00000012040f7c24 */ /* 0x002fe2000f8e0200 */
[----:B------:R-:W1:Y:S05]  /*0920*/  LDCU.64 UR4, c[0x0][0x380] ;  /* 0x00007000ff0477ac */ /* 0x000e6a0008000a00 */
[----:B------:R-:W4:Y:S01]  /*0930*/  LDC.64 R12, c[0x0][0x388] ;  /* 0x0000e200ff0c7b82 */ /* 0x000f220000000a00 */
[----:B---3--:R-:W-:-:S06]  /*0940*/  IMAD.WIDE.U32 R10, R11, 0x4, R8 ;  /* 0x000000040b0a7825 */ /* 0x008fcc00078e0008 */
[----:B------:R-:W2:Y:S01]  /*0950*/  LDG.E R10, desc[UR16][R10.64] ;  /* 0x000000100a0a7981 */ /* 0x000ea2000c1e1900 */
[----:B----4-:R-:W-:-:S05]  /*0960*/  IMAD.WIDE R12, R15, 0x4, R12 ;  /* 0x000000040f0c7825 */ /* 0x010fca00078e020c */
[----:B------:R-:W2:Y:S01]  /*0970*/  LDG.E R6, desc[UR16][R12.64] ;  /* 0x000000100c067981 */ /* 0x000ea2000c1e1900 */
[----:B------:R-:W-:Y:S02]  /*0980*/  IADD3 R9, P0, PT, R5, R4, RZ ;  /* 0x0000000405097210 */ /* 0x000fe40007f1e0ff */
[----:B------:R-:W-:Y:S02]  /*0990*/  MOV R15, UR18 ;  /* 0x00000012000f7c02 */ /* 0x000fe40008000f00 */
[----:B------:R-:W-:Y:S02]  /*09a0*/  IADD3.X R14, PT, PT, RZ, RZ, RZ, P0, !PT ;  /* 0x000000ffff0e7210 */ /* 0x000fe400007fe4ff */
[----:B-1----:R-:W-:-:S04]  /*09b0*/  LEA R8, P0, R9, UR4, 0x2 ;  /* 0x0000000409087c11 */ /* 0x002fc8000f8010ff */
[----:B------:R-:W-:Y:S01]  /*09c0*/  LEA.HI.X R9, R9, UR5, R14, 0x2, P0 ;  /* 0x0000000509097c11 */ /* 0x000fe200080f140e */
[----:B------:R-:W-:-:S04]  /*09d0*/  IMAD.WIDE.U32 R14, R15, 0x4, R12 ;  /* 0x000000040f0e7825 */ /* 0x000fc800078e000c */
[----:B--2---:R-:W-:-:S05]  /*09e0*/  IMAD R17, R10, R6, R7 ;  /* 0x000000060a117224 */ /* 0x004fca00078e0207 */
[----:B------:R3:W-:Y:S04]  /*09f0*/  STG.E desc[UR16][R2.64], R17 ;  /* 0x0000001102007986 */ /* 0x0007e8000c101910 */
[----:B------:R-:W2:Y:S04]  /*0a00*/  LDG.E R14, desc[UR16][R14.64] ;  /* 0x000000100e0e7981 */ /* 0x000ea8000c1e1900 */
[----:B------:R-:W2:Y:S01]  /*0a10*/  LDG.E R8, desc[UR16][R8.64+0x4] ;  /* 0x0000041008087981 */ /* 0x000ea2000c1e1900 */
[----:B------:R-:W-:Y:S01]  /*0a20*/  IADD3 R4, PT, PT, R4, 0x2, RZ ;  /* 0x0000000204047810 */ /* 0x000fe20007ffe0ff */
[----:B--2---:R-:W-:-:S05]  /*0a30*/  IMAD R7, R8, R14, R17 ;  /* 0x0000000e08077224 */ /* 0x004fca00078e0211 */
[----:B------:R3:W-:Y:S02]  /*0a40*/  STG.E desc[UR16][R2.64], R7 ;  /* 0x0000000702007986 */ /* 0x0007e4000c101910 */
.L_x_3:
[----:B------:R-:W-:-:S04]  /*0a50*/  ULOP3.LUT UR4, UR18, 0x1, URZ, 0xc0, !UPT ;  /* 0x0000000112047892 */ /* 0x000fc8000f8ec0ff */
[----:B------:R-:W-:-:S06]  /*0a60*/  UISETP.NE.U32.AND UP0, UPT, UR4, 0x1, UPT ;  /* 0x000000010400788c */ /* 0x000fcc000bf05070 */
[----:B------:R-:W-:-:S13]  /*0a70*/  PLOP3.LUT P0, PT, PT, PT, UP0, 0x80, 0x8 ;  /* 0x000000000008781c */ /* 0x000fda0003f0f008 */
[----:B------:R-:W-:Y:S05]  /*0a80*/  @P0 EXIT ;  /* 0x000000000000094d */ /* 0x000fea0003800000 */
[----:B------:R-:W4:Y:S01]  /*0a90*/  LDC.64 R8, c[0x0][0x380] ;  /* 0x0000e000ff087b82 */ /* 0x000f220000000a00 */
[----:B------:R-:W-:Y:S01]  /*0aa0*/  IADD3 R5, PT, PT, R5, R4, RZ ;  /* 0x0000000405057210 */ /* 0x000fe20007ffe0ff */
[----:B------:R-:W-:-:S06]  /*0ab0*/  IMAD R13, R4, UR18, R0 ;  /* 0x00000012040d7c24 */ /* 0x000fcc000f8e0200 */
[----:B------:R-:W5:Y:S01]  /*0ac0*/  LDC.64 R10, c[0x0][0x388] ;  /* 0x0000e200ff0a7b82 */ /* 0x000f620000000a00 */
[----:B----4-:R-:W-:-:S06]  /*0ad0*/  IMAD.WIDE.U32 R4, R5, 0x4, R8 ;  /* 0x0000000405047825 */ /* 0x010fcc00078e0008 */
[----:B------:R-:W1:Y:S01]  /*0ae0*/  LDG.E R4, desc[UR16][R4.64] ;  /* 0x0000001004047981 */ /* 0x000e62000c1e1900 */
[----:B-----5:R-:W-:-:S06]  /*0af0*/  IMAD.WIDE R8, R13, 0x4, R10 ;  /* 0x000000040d087825 */ /* 0x020fcc00078e020a */
[----:B------:R-:W1:Y:S02]  /*0b00*/  LDG.E R8, desc[UR16][R8.64] ;  /* 0x0000001008087981 */ /* 0x000e64000c1e1900 */
[----:B-123--:R-:W-:-:S05]  /*0b10*/  IMAD R7, R4, R8, R7 ;  /* 0x0000000804077224 */ /* 0x00efca00078e0207 */
[----:B------:R-:W-:Y:S01]  /*0b20*/  STG.E desc[UR16][R2.64], R7 ;  /* 0x0000000702007986 */ /* 0x000fe2000c101910 */
[----:B------:R-:W-:Y:S05]  /*0b30*/  EXIT ;  /* 0x000000000000794d */ /* 0x000fea0003800000 */
.L_x_4:
[----:B------:R-:W-:-:S00]  /*0b40*/  BRA `(.L_x_4) ;  /* 0xfffffffc00fc7947 */ /* 0x000fc0000383ffff */
[----:B------:R-:W-:-:S00]  /*0b50*/  NOP ;  /* 0x0000000000007918 */ /* 0x000fc00000000000 */
        /* <DEDUP_REMOVED lines=10> */
.L_x_5:


//--------------------- .nv.shared.reserved.0     --------------------------
	.section	.nv.shared.reserved.0,"aw",@nobits
	.weak		__nv_reservedSMEM_offset_0_alias
	.size		__nv_reservedSMEM_offset_0_alias, 0, 64
	.other		__nv_reservedSMEM_offset_0_alias,@"STO_CUDA_RESERVED_SHARED STV_DEFAULT"
__nv_reservedSMEM_offset_0_alias:
	.zero		0
	.zero		64


//--------------------- .nv.constant0._Z9matrixMULPKiS0_Pii --------------------------
	.section	.nv.constant0._Z9matrixMULPKiS0_Pii,"a",@progbits
	.sectionflags	@""
	.align	4
.nv.constant0._Z9matrixMULPKiS0_Pii:
	.zero		924


//--------------------- SYMBOLS --------------------------

	.type		.nv.reservedSmem.offset0,@object
	.size		.nv.reservedSmem.offset0,0x4
